//
// Generated by NVIDIA NVVM Compiler
//
// Compiler Build ID: CL-36424714
// Cuda compilation tools, release 13.0, V13.0.88
// Based on NVVM 20.0.0
//

.version 9.0
.target sm_100
.address_size 64

	// .globl	_Z10hello_cudav
.extern .func  (.param .b32 func_retval0) vprintf
(
	.param .b64 vprintf_param_0,
	.param .b64 vprintf_param_1
)
;
.global .align 1 .b8 $str[31] = {72, 101, 108, 108, 111, 32, 67, 85, 68, 65, 32, 119, 111, 114, 108, 100, 44, 32, 37, 100, 32, 37, 100, 32, 37, 100, 32, 37, 100, 10};

.visible .entry _Z10hello_cudav()
{
	.local .align 16 .b8 	__local_depot0[16];
	.reg .b64 	%SP;
	.reg .b64 	%SPL;
	.reg .b32 	%r<7>;
	.reg .b64 	%rd<5>;

	mov.u64 	%SPL, __local_depot0;
	cvta.local.u64 	%SP, %SPL;
	add.u64 	%rd1, %SP, 0;
	add.u64 	%rd2, %SPL, 0;
	mov.u32 	%r1, %ctaid.x;
	mov.u32 	%r2, %ctaid.y;
	mov.u32 	%r3, %tid.x;
	mov.u32 	%r4, %tid.y;
	st.local.v4.u32 	[%rd2], {%r1, %r2, %r3, %r4};
	mov.u64 	%rd3, $str;
	cvta.global.u64 	%rd4, %rd3;
	{ // callseq 0, 0
	.param .b64 param0;
	st.param.b64 	[param0], %rd4;
	.param .b64 param1;
	st.param.b64 	[param1], %rd1;
	.param .b32 retval0;
	call.uni (retval0), 
	vprintf, 
	(
	param0, 
	param1
	);
	ld.param.b32 	%r5, [retval0];
	} // callseq 0
	ret;

}


// ===== COMPILED SASS (sm_100) =====

	.target	sm_100

	.elftype	@"ET_EXEC"


//--------------------- .note.nv.tkinfo           --------------------------
	.section	.note.nv.tkinfo,"",@"SHT_NOTE"
	.sectionflags	@"SHF_NOTE_NV_TKINFO"
	.tkinfo
        /*0018*/ 	.word	0x00000002
        /*0030*/ 	.string	""
        /*0030*/ 	.string	"ptxas"
        /*0030*/ 	.string	"Cuda compilation tools, release 13.0, V13.0.88"
        /*0030*/ 	.string	"Build cuda_13.0.r13.0/compiler.36424714_0"
        /*0030*/ 	.string	"-arch sm_100 -m 64 "



//--------------------- .note.nv.cuinfo           --------------------------
	.section	.note.nv.cuinfo,"",@"SHT_NOTE"
	.sectionflags	@"SHF_NOTE_NV_CUINFO"
        /*0018*/ 	.short	0x0002
        /*001a*/ 	.short	0x0064
        /*001c*/ 	.short	0x0082
	.zero		2


//--------------------- .nv.info                  --------------------------
	.section	.nv.info,"",@"SHT_CUDA_INFO"
	.align	4


	//----- nvinfo : EIATTR_REGCOUNT
	.align		4
        /*0000*/ 	.byte	0x04, 0x2f
        /*0002*/ 	.short	(.L_2 - .L_1)
	.align		4
.L_1:
        /*0004*/ 	.word	index@(_Z10hello_cudav)
        /*0008*/ 	.word	0x00000018


	//----- nvinfo : EIATTR_FRAME_SIZE
	.align		4
.L_2:
        /*000c*/ 	.byte	0x04, 0x11
        /*000e*/ 	.short	(.L_4 - .L_3)
	.align		4
.L_3:
        /*0010*/ 	.word	index@(_Z10hello_cudav)
        /*0014*/ 	.word	0x00000010


	//----- nvinfo : EIATTR_MIN_STACK_SIZE
	.align		4
.L_4:
        /*0018*/ 	.byte	0x04, 0x12
        /*001a*/ 	.short	(.L_6 - .L_5)
	.align		4
.L_5:
        /*001c*/ 	.word	index@(_Z10hello_cudav)
        /*0020*/ 	.word	0x00000010
.L_6:


//--------------------- .nv.compat                --------------------------
	.section	.nv.compat,"",@"SHT_CUDA_COMPAT_INFO"
	.align	4
        /*0000*/ 	.byte	0x02, 0x09, 0x00, 0x00, 0x02, 0x02, 0x01, 0x00, 0x02, 0x05, 0x05, 0x00, 0x03, 0x07, 0x01, 0x01
        /*0010*/ 	.byte	0x02, 0x03, 0x00, 0x00, 0x02, 0x06, 0x01, 0x00, 0x04, 0x0b, 0x08, 0x00, 0x09, 0x00, 0x00, 0x00
        /*0020*/ 	.byte	0x00, 0x00, 0x00, 0x00


//--------------------- .nv.info._Z10hello_cudav  --------------------------
	.section	.nv.info._Z10hello_cudav,"",@"SHT_CUDA_INFO"
	.sectionflags	@""
	.align	4


	//----- nvinfo : EIATTR_CUDA_API_VERSION
	.align		4
        /*0000*/ 	.byte	0x04, 0x37
        /*0002*/ 	.short	(.L_8 - .L_7)
.L_7:
        /*0004*/ 	.word	0x00000082


	//----- nvinfo : EIATTR_SPARSE_MMA_MASK
	.align		4
.L_8:
        /*0008*/ 	.byte	0x03, 0x50
        /*000a*/ 	.short	0x0000


	//----- nvinfo : EIATTR_MAXREG_COUNT
	.align		4
        /*000c*/ 	.byte	0x03, 0x1b
        /*000e*/ 	.short	0x00ff


	//----- nvinfo : EIATTR_EXTERNS
	.align		4
        /*0010*/ 	.byte	0x04, 0x0f
        /*0012*/ 	.short	(.L_10 - .L_9)


	//   ....[0]....
	.align		4
.L_9:
        /*0014*/ 	.word	index@(vprintf)


	//----- nvinfo : EIATTR_MERCURY_ISA_VERSION
	.align		4
.L_10:
        /*0018*/ 	.byte	0x03, 0x5f
        /*001a*/ 	.short	0x0101


	//----- nvinfo : EIATTR_VRC_CTA_INIT_COUNT
	.align		4
        /*001c*/ 	.byte	0x02, 0x4a
	.zero		1
	.zero		1


	//----- nvinfo : EIATTR_SYSCALL_OFFSETS
	.align		4
        /*0020*/ 	.byte	0x04, 0x46
        /*0022*/ 	.short	(.L_12 - .L_11)


	//   ....[0]....
.L_11:
        /*0024*/ 	.word	0x00000110


	//----- nvinfo : EIATTR_EXIT_INSTR_OFFSETS
	.align		4
.L_12:
        /*0028*/ 	.byte	0x04, 0x1c
        /*002a*/ 	.short	(.L_14 - .L_13)


	//   ....[0]....
.L_13:
        /*002c*/ 	.word	0x00000120


	//----- nvinfo : EIATTR_SW_WAR
	.align		4
.L_14:
        /*0030*/ 	.byte	0x04, 0x36
        /*0032*/ 	.short	(.L_16 - .L_15)
.L_15:
        /*0034*/ 	.word	0x00000008
.L_16:


//--------------------- .nv.callgraph             --------------------------
	.section	.nv.callgraph,"",@"SHT_CUDA_CALLGRAPH"
	.align	4
	.sectionentsize	8
	.align		4
        /*0000*/ 	.word	0x00000000
	.align		4
        /*0004*/ 	.word	0xffffffff
	.align		4
        /*0008*/ 	.word	index@(_Z10hello_cudav)
	.align		4
        /*000c*/ 	.word	index@(vprintf)
	.align		4
        /*0010*/ 	.word	0x00000000
	.align		4
        /*0014*/ 	.word	0xfffffffe
	.align		4
        /*0018*/ 	.word	0x00000000
	.align		4
        /*001c*/ 	.word	0xfffffffd
	.align		4
        /*0020*/ 	.word	0x00000000
	.align		4
        /*0024*/ 	.word	0xfffffffc


//--------------------- .nv.constant4             --------------------------
	.section	.nv.constant4,"a",@progbits
	.align	8
	.align		8
.nv.constant4:
        /*0000*/ 	.dword	vprintf
	.align		8
        /*0008*/ 	.dword	$str


//--------------------- .text._Z10hello_cudav     --------------------------
	.section	.text._Z10hello_cudav,"ax",@progbits
	.align	128
        .global         _Z10hello_cudav
        .type           _Z10hello_cudav,@function
        .size           _Z10hello_cudav,(.L_x_2 - _Z10hello_cudav)
        .other          _Z10hello_cudav,@"STO_CUDA_ENTRY STV_DEFAULT"
_Z10hello_cudav:
.text._Z10hello_cudav:
[----:B------:R-:W0:Y:S01]  /*0000*/  LDC R1, c[0x0][0x37c] ;  /* 0x0000df00ff017b82 */ /* 0x000e220000000800 */
[----:B------:R-:W1:Y:S01]  /*0010*/  S2R R8, SR_CTAID.X ;  /* 0x0000000000087919 */ /* 0x000e620000002500 */
[----:B0-----:R-:W-:Y:S01]  /*0020*/  VIADD R1, R1, 0xfffffff0 ;  /* 0xfffffff001017836 */ /* 0x001fe20000000000 */
[----:B------:R-:W-:Y:S01]  /*0030*/  MOV R0, 0x0 ;  /* 0x0000000000007802 */ /* 0x000fe20000000f00 */
[----:B------:R-:W0:Y:S01]  /*0040*/  LDCU UR4, c[0x0][0x2f8] ;  /* 0x00005f00ff0477ac */ /* 0x000e220008000800 */
[----:B------:R-:W1:Y:S03]  /*0050*/  S2R R9, SR_CTAID.Y ;  /* 0x0000000000097919 */ /* 0x000e660000002600 */
[----:B------:R2:W3:Y:S01]  /*0060*/  LDC.64 R2, c[0x4][R0] ;  /* 0x0100000000027b82 */ /* 0x0004e20000000a00 */
[----:B------:R-:W4:Y:S01]  /*0070*/  LDCU.64 UR6, c[0x4][0x8] ;  /* 0x01000100ff0677ac */ /* 0x000f220008000a00 */
[----:B------:R-:W1:Y:S01]  /*0080*/  S2R R10, SR_TID.X ;  /* 0x00000000000a7919 */ /* 0x000e620000002100 */
[----:B------:R-:W5:Y:S01]  /*0090*/  LDCU UR5, c[0x0][0x2fc] ;  /* 0x00005f80ff0577ac */ /* 0x000f620008000800 */
[----:B------:R-:W1:Y:S01]  /*00a0*/  S2R R11, SR_TID.Y ;  /* 0x00000000000b7919 */ /* 0x000e620000002200 */
[----:B0-----:R-:W-:Y:S01]  /*00b0*/  IADD3 R6, P0, PT, R1, UR4, RZ ;  /* 0x0000000401067c10 */ /* 0x001fe2000ff1e0ff */
[----:B----4-:R-:W-:Y:S01]  /*00c0*/  IMAD.U32 R4, RZ, RZ, UR6 ;  /* 0x00000006ff047e24 */ /* 0x010fe2000f8e00ff */
[----:B------:R-:W-:-:S03]  /*00d0*/  MOV R5, UR7 ;  /* 0x0000000700057c02 */ /* 0x000fc60008000f00 */
[----:B-----5:R-:W-:Y:S01]  /*00e0*/  IMAD.X R7, RZ, RZ, UR5, P0 ;  /* 0x00000005ff077e24 */ /* 0x020fe200080e06ff */
[----:B-1----:R2:W-:Y:S07]  /*00f0*/  STL.128 [R1], R8 ;  /* 0x0000000801007387 */ /* 0x0025ee0000100c00 */
[----:B------:R-:W-:-:S07]  /*0100*/  LEPC R20, `(.L_x_0) ;  /* 0x000000001014794e */ /* 0x000fce0000000000 */
[----:B--23--:R-:W-:Y:S05]  /*0110*/  CALL.ABS.NOINC R2 ;  /* 0x0000000002007343 */ /* 0x00cfea0003c00000 */
.L_x_0:
[----:B------:R-:W-:Y:S05]  /*0120*/  EXIT ;  /* 0x000000000000794d */ /* 0x000fea0003800000 */
.L_x_1:
[----:B------:R-:W-:-:S00]  /*0130*/  BRA `(.L_x_1) ;  /* 0xfffffffc00fc7947 */ /* 0x000fc0000383ffff */
[----:B------:R-:W-:-:S00]  /*0140*/  NOP ;  /* 0x0000000000007918 */ /* 0x000fc00000000000 */
        /* <DEDUP_REMOVED lines=11> */
.L_x_2:


//--------------------- .nv.global.init           --------------------------
	.section	.nv.global.init,"aw",@progbits
.nv.global.init:
	.type		$str,@object
	.size		$str,(.L_0 - $str)
$str:
        /*0000*/ 	.byte	0x48, 0x65, 0x6c, 0x6c, 0x6f, 0x20, 0x43, 0x55, 0x44, 0x41, 0x20, 0x77, 0x6f, 0x72, 0x6c, 0x64
        /*0010*/ 	.byte	0x2c, 0x20, 0x25, 0x64, 0x20, 0x25, 0x64, 0x20, 0x25, 0x64, 0x20, 0x25, 0x64, 0x0a, 0x00
.L_0:


//--------------------- .nv.shared.reserved.0     --------------------------
	.section	.nv.shared.reserved.0,"aw",@nobits
	.weak		__nv_reservedSMEM_offset_0_alias
	.size		__nv_reservedSMEM_offset_0_alias, 0, 64
	.other		__nv_reservedSMEM_offset_0_alias,@"STO_CUDA_RESERVED_SHARED STV_DEFAULT"
__nv_reservedSMEM_offset_0_alias:
	.zero		0
	.zero		64


//--------------------- .nv.constant0._Z10hello_cudav --------------------------
	.section	.nv.constant0._Z10hello_cudav,"a",@progbits
	.sectionflags	@""
	.align	4
.nv.constant0._Z10hello_cudav:
	.zero		896


//--------------------- SYMBOLS --------------------------

	.type		.nv.reservedSmem.offset0,@object
	.size		.nv.reservedSmem.offset0,0x4
	.type		vprintf,@function
